//
// Generated by NVIDIA NVVM Compiler
//
// Compiler Build ID: CL-36424714
// Cuda compilation tools, release 13.0, V13.0.88
// Based on NVVM 20.0.0
//

.version 9.0
.target sm_100
.address_size 64

	// .globl	_Z15calculateSquarePiS_iS_

.visible .entry _Z15calculateSquarePiS_iS_(
	.param .u64 .ptr .align 1 _Z15calculateSquarePiS_iS__param_0,
	.param .u64 .ptr .align 1 _Z15calculateSquarePiS_iS__param_1,
	.param .u32 _Z15calculateSquarePiS_iS__param_2,
	.param .u64 .ptr .align 1 _Z15calculateSquarePiS_iS__param_3
)
{
	.reg .pred 	%p<7>;
	.reg .b32 	%r<46>;
	.reg .b64 	%rd<20>;

	ld.param.u64 	%rd4, [_Z15calculateSquarePiS_iS__param_0];
	ld.param.u64 	%rd5, [_Z15calculateSquarePiS_iS__param_1];
	ld.param.u32 	%r12, [_Z15calculateSquarePiS_iS__param_2];
	ld.param.u64 	%rd6, [_Z15calculateSquarePiS_iS__param_3];
	cvta.to.global.u64 	%rd1, %rd6;
	cvta.to.global.u64 	%rd2, %rd5;
	cvta.to.global.u64 	%rd3, %rd4;
	mov.u32 	%r13, %ctaid.x;
	mov.u32 	%r14, %ntid.x;
	mov.u32 	%r15, %tid.x;
	mad.lo.s32 	%r44, %r13, %r14, %r15;
	mov.u32 	%r16, %nctaid.x;
	mul.lo.s32 	%r2, %r14, %r16;
	setp.ge.s32 	%p1, %r44, %r12;
	@%p1 bra 	$L__BB0_7;
	add.s32 	%r17, %r44, %r2;
	max.s32 	%r18, %r12, %r17;
	setp.lt.s32 	%p2, %r17, %r12;
	selp.u32 	%r19, 1, 0, %p2;
	add.s32 	%r20, %r17, %r19;
	sub.s32 	%r21, %r18, %r20;
	div.u32 	%r22, %r21, %r2;
	add.s32 	%r3, %r22, %r19;
	and.b32  	%r23, %r3, 3;
	setp.eq.s32 	%p3, %r23, 3;
	@%p3 bra 	$L__BB0_4;
	add.s32 	%r24, %r3, 1;
	and.b32  	%r25, %r24, 3;
	neg.s32 	%r42, %r25;
$L__BB0_3:
	.pragma "nounroll";
	mul.wide.s32 	%rd7, %r44, 4;
	add.s64 	%rd8, %rd2, %rd7;
	add.s64 	%rd9, %rd3, %rd7;
	ld.global.u32 	%r26, [%rd9];
	mul.lo.s32 	%r27, %r26, %r26;
	st.global.u32 	[%rd8], %r27;
	atom.global.max.s32 	%r28, [%rd1], %r27;
	add.s32 	%r44, %r44, %r2;
	add.s32 	%r42, %r42, 1;
	setp.ne.s32 	%p4, %r42, 0;
	@%p4 bra 	$L__BB0_3;
$L__BB0_4:
	setp.lt.u32 	%p5, %r3, 3;
	@%p5 bra 	$L__BB0_7;
	mul.wide.s32 	%rd13, %r2, 4;
	shl.b32 	%r41, %r2, 2;
$L__BB0_6:
	mul.wide.s32 	%rd10, %r44, 4;
	add.s64 	%rd11, %rd3, %rd10;
	ld.global.u32 	%r29, [%rd11];
	mul.lo.s32 	%r30, %r29, %r29;
	add.s64 	%rd12, %rd2, %rd10;
	st.global.u32 	[%rd12], %r30;
	atom.global.max.s32 	%r31, [%rd1], %r30;
	add.s64 	%rd14, %rd11, %rd13;
	ld.global.u32 	%r32, [%rd14];
	mul.lo.s32 	%r33, %r32, %r32;
	add.s64 	%rd15, %rd12, %rd13;
	st.global.u32 	[%rd15], %r33;
	atom.global.max.s32 	%r34, [%rd1], %r33;
	add.s64 	%rd16, %rd14, %rd13;
	ld.global.u32 	%r35, [%rd16];
	mul.lo.s32 	%r36, %r35, %r35;
	add.s64 	%rd17, %rd15, %rd13;
	st.global.u32 	[%rd17], %r36;
	atom.global.max.s32 	%r37, [%rd1], %r36;
	add.s64 	%rd18, %rd16, %rd13;
	ld.global.u32 	%r38, [%rd18];
	mul.lo.s32 	%r39, %r38, %r38;
	add.s64 	%rd19, %rd17, %rd13;
	st.global.u32 	[%rd19], %r39;
	atom.global.max.s32 	%r40, [%rd1], %r39;
	add.s32 	%r44, %r41, %r44;
	setp.lt.s32 	%p6, %r44, %r12;
	@%p6 bra 	$L__BB0_6;
$L__BB0_7:
	ret;

}


// ===== COMPILED SASS (sm_100) =====

	.target	sm_100

	.elftype	@"ET_EXEC"


//--------------------- .note.nv.tkinfo           --------------------------
	.section	.note.nv.tkinfo,"",@"SHT_NOTE"
	.sectionflags	@"SHF_NOTE_NV_TKINFO"
	.tkinfo
        /*0018*/ 	.word	0x00000002
        /*0030*/ 	.string	""
        /*0030*/ 	.string	"ptxas"
        /*0030*/ 	.string	"Cuda compilation tools, release 13.0, V13.0.88"
        /*0030*/ 	.string	"Build cuda_13.0.r13.0/compiler.36424714_0"
        /*0030*/ 	.string	"-arch sm_100 -m 64 "



//--------------------- .note.nv.cuinfo           --------------------------
	.section	.note.nv.cuinfo,"",@"SHT_NOTE"
	.sectionflags	@"SHF_NOTE_NV_CUINFO"
        /*0018*/ 	.short	0x0002
        /*001a*/ 	.short	0x0064
        /*001c*/ 	.short	0x0082
	.zero		2


//--------------------- .nv.info                  --------------------------
	.section	.nv.info,"",@"SHT_CUDA_INFO"
	.align	4


	//----- nvinfo : EIATTR_REGCOUNT
	.align		4
        /*0000*/ 	.byte	0x04, 0x2f
        /*0002*/ 	.short	(.L_1 - .L_0)
	.align		4
.L_0:
        /*0004*/ 	.word	index@(_Z15calculateSquarePiS_iS_)
        /*0008*/ 	.word	0x0000001c


	//----- nvinfo : EIATTR_FRAME_SIZE
	.align		4
.L_1:
        /*000c*/ 	.byte	0x04, 0x11
        /*000e*/ 	.short	(.L_3 - .L_2)
	.align		4
.L_2:
        /*0010*/ 	.word	index@(_Z15calculateSquarePiS_iS_)
        /*0014*/ 	.word	0x00000000


	//----- nvinfo : EIATTR_MIN_STACK_SIZE
	.align		4
.L_3:
        /*0018*/ 	.byte	0x04, 0x12
        /*001a*/ 	.short	(.L_5 - .L_4)
	.align		4
.L_4:
        /*001c*/ 	.word	index@(_Z15calculateSquarePiS_iS_)
        /*0020*/ 	.word	0x00000000
.L_5:


//--------------------- .nv.compat                --------------------------
	.section	.nv.compat,"",@"SHT_CUDA_COMPAT_INFO"
	.align	4
        /*0000*/ 	.byte	0x02, 0x09, 0x00, 0x00, 0x02, 0x02, 0x01, 0x00, 0x02, 0x05, 0x05, 0x00, 0x03, 0x07, 0x01, 0x01
        /*0010*/ 	.byte	0x02, 0x03, 0x00, 0x00, 0x02, 0x06, 0x01, 0x00, 0x04, 0x0b, 0x08, 0x00, 0x09, 0x00, 0x00, 0x00
        /*0020*/ 	.byte	0x00, 0x00, 0x00, 0x00


//--------------------- .nv.info._Z15calculateSquarePiS_iS_ --------------------------
	.section	.nv.info._Z15calculateSquarePiS_iS_,"",@"SHT_CUDA_INFO"
	.sectionflags	@""
	.align	4


	//----- nvinfo : EIATTR_CUDA_API_VERSION
	.align		4
        /*0000*/ 	.byte	0x04, 0x37
        /*0002*/ 	.short	(.L_7 - .L_6)
.L_6:
        /*0004*/ 	.word	0x00000082


	//----- nvinfo : EIATTR_KPARAM_INFO
	.align		4
.L_7:
        /*0008*/ 	.byte	0x04, 0x17
        /*000a*/ 	.short	(.L_9 - .L_8)
.L_8:
        /*000c*/ 	.word	0x00000000
        /*0010*/ 	.short	0x0003
        /*0012*/ 	.short	0x0018
        /*0014*/ 	.byte	0x00, 0xf5, 0x21, 0x00


	//----- nvinfo : EIATTR_KPARAM_INFO
	.align		4
.L_9:
        /*0018*/ 	.byte	0x04, 0x17
        /*001a*/ 	.short	(.L_11 - .L_10)
.L_10:
        /*001c*/ 	.word	0x00000000
        /*0020*/ 	.short	0x0002
        /*0022*/ 	.short	0x0010
        /*0024*/ 	.byte	0x00, 0xf0, 0x11, 0x00


	//----- nvinfo : EIATTR_KPARAM_INFO
	.align		4
.L_11:
        /*0028*/ 	.byte	0x04, 0x17
        /*002a*/ 	.short	(.L_13 - .L_12)
.L_12:
        /*002c*/ 	.word	0x00000000
        /*0030*/ 	.short	0x0001
        /*0032*/ 	.short	0x0008
        /*0034*/ 	.byte	0x00, 0xf5, 0x21, 0x00


	//----- nvinfo : EIATTR_KPARAM_INFO
	.align		4
.L_13:
        /*0038*/ 	.byte	0x04, 0x17
        /*003a*/ 	.short	(.L_15 - .L_14)
.L_14:
        /*003c*/ 	.word	0x00000000
        /*0040*/ 	.short	0x0000
        /*0042*/ 	.short	0x0000
        /*0044*/ 	.byte	0x00, 0xf5, 0x21, 0x00


	//----- nvinfo : EIATTR_SPARSE_MMA_MASK
	.align		4
.L_15:
        /*0048*/ 	.byte	0x03, 0x50
        /*004a*/ 	.short	0x0000


	//----- nvinfo : EIATTR_MAXREG_COUNT
	.align		4
        /*004c*/ 	.byte	0x03, 0x1b
        /*004e*/ 	.short	0x00ff


	//----- nvinfo : EIATTR_MERCURY_ISA_VERSION
	.align		4
        /*0050*/ 	.byte	0x03, 0x5f
        /*0052*/ 	.short	0x0101


	//----- nvinfo : EIATTR_INT_WARP_WIDE_INSTR_OFFSETS
	.align		4
        /*0054*/ 	.byte	0x04, 0x31
        /*0056*/ 	.short	(.L_17 - .L_16)


	//   ....[0]....
.L_16:
        /*0058*/ 	.word	0x00000300


	//   ....[1]....
        /*005c*/ 	.word	0x00000380


	//   ....[2]....
        /*0060*/ 	.word	0x00000450


	//   ....[3]....
        /*0064*/ 	.word	0x000004c0


	//   ....[4]....
        /*0068*/ 	.word	0x00000540


	//   ....[5]....
        /*006c*/ 	.word	0x000005c0


	//   ....[6]....
        /*0070*/ 	.word	0x00000640


	//----- nvinfo : EIATTR_VRC_CTA_INIT_COUNT
	.align		4
.L_17:
        /*0074*/ 	.byte	0x02, 0x4a
	.zero		1
	.zero		1


	//----- nvinfo : EIATTR_EXIT_INSTR_OFFSETS
	.align		4
        /*0078*/ 	.byte	0x04, 0x1c
        /*007a*/ 	.short	(.L_19 - .L_18)


	//   ....[0]....
.L_18:
        /*007c*/ 	.word	0x00000090


	//   ....[1]....
        /*0080*/ 	.word	0x000003f0


	//   ....[2]....
        /*0084*/ 	.word	0x000006a0


	//----- nvinfo : EIATTR_CRS_STACK_SIZE
	.align		4
.L_19:
        /*0088*/ 	.byte	0x04, 0x1e
        /*008a*/ 	.short	(.L_21 - .L_20)
.L_20:
        /*008c*/ 	.word	0x00000000


	//----- nvinfo : EIATTR_CBANK_PARAM_SIZE
	.align		4
.L_21:
        /*0090*/ 	.byte	0x03, 0x19
        /*0092*/ 	.short	0x0020


	//----- nvinfo : EIATTR_PARAM_CBANK
	.align		4
        /*0094*/ 	.byte	0x04, 0x0a
        /*0096*/ 	.short	(.L_23 - .L_22)
	.align		4
.L_22:
        /*0098*/ 	.word	index@(.nv.constant0._Z15calculateSquarePiS_iS_)
        /*009c*/ 	.short	0x0380
        /*009e*/ 	.short	0x0020


	//----- nvinfo : EIATTR_SW_WAR
	.align		4
.L_23:
        /*00a0*/ 	.byte	0x04, 0x36
        /*00a2*/ 	.short	(.L_25 - .L_24)
.L_24:
        /*00a4*/ 	.word	0x00000008
.L_25:


//--------------------- .nv.callgraph             --------------------------
	.section	.nv.callgraph,"",@"SHT_CUDA_CALLGRAPH"
	.align	4
	.sectionentsize	8
	.align		4
        /*0000*/ 	.word	0x00000000
	.align		4
        /*0004*/ 	.word	0xffffffff
	.align		4
        /*0008*/ 	.word	0x00000000
	.align		4
        /*000c*/ 	.word	0xfffffffe
	.align		4
        /*0010*/ 	.word	0x00000000
	.align		4
        /*0014*/ 	.word	0xfffffffd
	.align		4
        /*0018*/ 	.word	0x00000000
	.align		4
        /*001c*/ 	.word	0xfffffffc


//--------------------- .text._Z15calculateSquarePiS_iS_ --------------------------
	.section	.text._Z15calculateSquarePiS_iS_,"ax",@progbits
	.align	128
        .global         _Z15calculateSquarePiS_iS_
        .type           _Z15calculateSquarePiS_iS_,@function
        .size           _Z15calculateSquarePiS_iS_,(.L_x_5 - _Z15calculateSquarePiS_iS_)
        .other          _Z15calculateSquarePiS_iS_,@"STO_CUDA_ENTRY STV_DEFAULT"
_Z15calculateSquarePiS_iS_:
.text._Z15calculateSquarePiS_iS_:
[----:B------:R-:W-:Y:S01]  /*0000*/  LDC R1, c[0x0][0x37c] ;  /* 0x0000df00ff017b82 */ /* 0x000fe20000000800 */
[----:B------:R-:W0:Y:S07]  /*0010*/  S2R R3, SR_TID.X ;  /* 0x0000000000037919 */ /* 0x000e2e0000002100 */
[----:B------:R-:W0:Y:S01]  /*0020*/  S2UR UR4, SR_CTAID.X ;  /* 0x00000000000479c3 */ /* 0x000e220000002500 */
[----:B------:R-:W1:Y:S07]  /*0030*/  LDCU UR8, c[0x0][0x390] ;  /* 0x00007200ff0877ac */ /* 0x000e6e0008000800 */
[----:B------:R-:W0:Y:S01]  /*0040*/  LDC R0, c[0x0][0x360] ;  /* 0x0000d800ff007b82 */ /* 0x000e220000000800 */
[----:B------:R-:W2:Y:S01]  /*0050*/  LDCU UR5, c[0x0][0x370] ;  /* 0x00006e00ff0577ac */ /* 0x000ea20008000800 */
[----:B0-----:R-:W-:-:S02]  /*0060*/  IMAD R3, R0, UR4, R3 ;  /* 0x0000000400037c24 */ /* 0x001fc4000f8e0203 */
[----:B--2---:R-:W-:-:S03]  /*0070*/  IMAD R0, R0, UR5, RZ ;  /* 0x0000000500007c24 */ /* 0x004fc6000f8e02ff */
[----:B-1----:R-:W-:-:S13]  /*0080*/  ISETP.GE.AND P0, PT, R3, UR8, PT ;  /* 0x0000000803007c0c */ /* 0x002fda000bf06270 */
[----:B------:R-:W-:Y:S05]  /*0090*/  @P0 EXIT ;  /* 0x000000000000094d */ /* 0x000fea0003800000 */
[----:B------:R-:W0:Y:S01]  /*00a0*/  I2F.U32.RP R8, R0 ;  /* 0x0000000000087306 */ /* 0x000e220000209000 */
[C---:B------:R-:W-:Y:S01]  /*00b0*/  IMAD.IADD R2, R0.reuse, 0x1, R3 ;  /* 0x0000000100027824 */ /* 0x040fe200078e0203 */
[----:B------:R-:W-:Y:S01]  /*00c0*/  IADD3 R9, PT, PT, RZ, -R0, RZ ;  /* 0x80000000ff097210 */ /* 0x000fe20007ffe0ff */
[----:B------:R-:W1:Y:S01]  /*00d0*/  LDCU.64 UR6, c[0x0][0x358] ;  /* 0x00006b00ff0677ac */ /* 0x000e620008000a00 */
[----:B------:R-:W-:Y:S01]  /*00e0*/  ISETP.NE.U32.AND P2, PT, R0, RZ, PT ;  /* 0x000000ff0000720c */ /* 0x000fe20003f45070 */
[----:B------:R-:W-:Y:S01]  /*00f0*/  BSSY.RECONVERGENT B0, `(.L_x_0) ;  /* 0x000002f000007945 */ /* 0x000fe20003800200 */
[C---:B------:R-:W-:Y:S02]  /*0100*/  ISETP.GE.AND P0, PT, R2.reuse, UR8, PT ;  /* 0x0000000802007c0c */ /* 0x040fe4000bf06270 */
[----:B------:R-:W-:Y:S02]  /*0110*/  VIMNMX R7, PT, PT, R2, UR8, !PT ;  /* 0x0000000802077c48 */ /* 0x000fe4000ffe0100 */
[----:B------:R-:W-:-:S04]  /*0120*/  SEL R6, RZ, 0x1, P0 ;  /* 0x00000001ff067807 */ /* 0x000fc80000000000 */
[----:B------:R-:W-:Y:S01]  /*0130*/  IADD3 R7, PT, PT, R7, -R2, -R6 ;  /* 0x8000000207077210 */ /* 0x000fe20007ffe806 */
[----:B0-----:R-:W0:Y:S02]  /*0140*/  MUFU.RCP R8, R8 ;  /* 0x0000000800087308 */ /* 0x001e240000001000 */
[----:B0-----:R-:W-:-:S06]  /*0150*/  VIADD R4, R8, 0xffffffe ;  /* 0x0ffffffe08047836 */ /* 0x001fcc0000000000 */
[----:B------:R0:W2:Y:S02]  /*0160*/  F2I.FTZ.U32.TRUNC.NTZ R5, R4 ;  /* 0x0000000400057305 */ /* 0x0000a4000021f000 */
[----:B0-----:R-:W-:Y:S02]  /*0170*/  HFMA2 R4, -RZ, RZ, 0, 0 ;  /* 0x00000000ff047431 */ /* 0x001fe400000001ff */
[----:B--2---:R-:W-:-:S04]  /*0180*/  IMAD R9, R9, R5, RZ ;  /* 0x0000000509097224 */ /* 0x004fc800078e02ff */
[----:B------:R-:W-:-:S06]  /*0190*/  IMAD.HI.U32 R8, R5, R9, R4 ;  /* 0x0000000905087227 */ /* 0x000fcc00078e0004 */
[----:B------:R-:W-:-:S04]  /*01a0*/  IMAD.HI.U32 R5, R8, R7, RZ ;  /* 0x0000000708057227 */ /* 0x000fc800078e00ff */
[----:B------:R-:W-:-:S04]  /*01b0*/  IMAD.MOV R2, RZ, RZ, -R5 ;  /* 0x000000ffff027224 */ /* 0x000fc800078e0a05 */
[----:B------:R-:W-:-:S05]  /*01c0*/  IMAD R7, R0, R2, R7 ;  /* 0x0000000200077224 */ /* 0x000fca00078e0207 */
[----:B------:R-:W-:-:S13]  /*01d0*/  ISETP.GE.U32.AND P0, PT, R7, R0, PT ;  /* 0x000000000700720c */ /* 0x000fda0003f06070 */
[----:B------:R-:W-:Y:S01]  /*01e0*/  @P0 IADD3 R7, PT, PT, -R0, R7, RZ ;  /* 0x0000000700070210 */ /* 0x000fe20007ffe1ff */
[----:B------:R-:W-:-:S03]  /*01f0*/  @P0 VIADD R5, R5, 0x1 ;  /* 0x0000000105050836 */ /* 0x000fc60000000000 */
[----:B------:R-:W-:-:S13]  /*0200*/  ISETP.GE.U32.AND P1, PT, R7, R0, PT ;  /* 0x000000000700720c */ /* 0x000fda0003f26070 */
[----:B------:R-:W-:Y:S02]  /*0210*/  @P1 IADD3 R5, PT, PT, R5, 0x1, RZ ;  /* 0x0000000105051810 */ /* 0x000fe40007ffe0ff */
[----:B------:R-:W-:-:S05]  /*0220*/  @!P2 LOP3.LUT R5, RZ, R0, RZ, 0x33, !PT ;  /* 0x00000000ff05a212 */ /* 0x000fca00078e33ff */
[----:B------:R-:W-:-:S05]  /*0230*/  IMAD.IADD R2, R6, 0x1, R5 ;  /* 0x0000000106027824 */ /* 0x000fca00078e0205 */
[C---:B------:R-:W-:Y:S02]  /*0240*/  LOP3.LUT R4, R2.reuse, 0x3, RZ, 0xc0, !PT ;  /* 0x0000000302047812 */ /* 0x040fe400078ec0ff */
[----:B------:R-:W-:Y:S02]  /*0250*/  ISETP.GE.U32.AND P0, PT, R2, 0x3, PT ;  /* 0x000000030200780c */ /* 0x000fe40003f06070 */
[----:B------:R-:W-:-:S13]  /*0260*/  ISETP.NE.AND P1, PT, R4, 0x3, PT ;  /* 0x000000030400780c */ /* 0x000fda0003f25270 */
[----:B-1----:R-:W-:Y:S05]  /*0270*/  @!P1 BRA `(.L_x_1) ;  /* 0x0000000000589947 */ /* 0x002fea0003800000 */
[----:B------:R-:W0:Y:S01]  /*0280*/  LDC.64 R4, c[0x0][0x398] ;  /* 0x0000e600ff047b82 */ /* 0x000e220000000a00 */
[----:B------:R-:W-:-:S04]  /*0290*/  IADD3 R2, PT, PT, R2, 0x1, RZ ;  /* 0x0000000102027810 */ /* 0x000fc80007ffe0ff */
[----:B------:R-:W-:-:S03]  /*02a0*/  LOP3.LUT R2, R2, 0x3, RZ, 0xc0, !PT ;  /* 0x0000000302027812 */ /* 0x000fc600078ec0ff */
[----:B------:R-:W1:Y:S02]  /*02b0*/  LDC.64 R6, c[0x0][0x380] ;  /* 0x0000e000ff067b82 */ /* 0x000e640000000a00 */
[----:B------:R-:W-:-:S06]  /*02c0*/  IMAD.MOV R2, RZ, RZ, -R2 ;  /* 0x000000ffff027224 */ /* 0x000fcc00078e0a02 */
[----:B------:R-:W2:Y:S02]  /*02d0*/  LDC.64 R8, c[0x0][0x388] ;  /* 0x0000e200ff087b82 */ /* 0x000ea40000000a00 */
.L_x_2:
[----:B-1----:R-:W-:-:S06]  /*02e0*/  IMAD.WIDE R12, R3, 0x4, R6 ;  /* 0x00000004030c7825 */ /* 0x002fcc00078e0206 */
[----:B------:R-:W3:Y:S01]  /*02f0*/  LDG.E R12, desc[UR6][R12.64] ;  /* 0x000000060c0c7981 */ /* 0x000ee2000c1e1900 */
[----:B------:R-:W-:Y:S02]  /*0300*/  VOTEU.ANY UR4, UPT, PT ;  /* 0x0000000000047886 */ /* 0x000fe400038e0100 */
[----:B------:R-:W-:Y:S01]  /*0310*/  UFLO.U32 UR4, UR4 ;  /* 0x00000004000472bd */ /* 0x000fe200080e0000 */
[----:B------:R-:W1:Y:S01]  /*0320*/  S2R R10, SR_LANEID ;  /* 0x00000000000a7919 */ /* 0x000e620000000000 */
[----:B------:R-:W-:-:S04]  /*0330*/  VIADD R2, R2, 0x1 ;  /* 0x0000000102027836 */ /* 0x000fc80000000000 */
[----:B-1----:R-:W-:Y:S01]  /*0340*/  ISETP.EQ.U32.AND P1, PT, R10, UR4, PT ;  /* 0x000000040a007c0c */ /* 0x002fe2000bf22070 */
[----:B--2---:R-:W-:Y:S01]  /*0350*/  IMAD.WIDE R10, R3, 0x4, R8 ;  /* 0x00000004030a7825 */ /* 0x004fe200078e0208 */
[----:B------:R-:W-:-:S03]  /*0360*/  IADD3 R3, PT, PT, R0, R3, RZ ;  /* 0x0000000300037210 */ /* 0x000fc60007ffe0ff */
[----:B---3--:R-:W-:-:S05]  /*0370*/  IMAD R15, R12, R12, RZ ;  /* 0x0000000c0c0f7224 */ /* 0x008fca00078e02ff */
[----:B------:R-:W-:Y:S01]  /*0380*/  CREDUX.MAX.S32 UR5, R15 ;  /* 0x000000000f0572cc */ /* 0x000fe20000000200 */
[----:B------:R3:W-:-:S12]  /*0390*/  STG.E desc[UR6][R10.64], R15 ;  /* 0x0000000f0a007986 */ /* 0x0007d8000c101906 */
[----:B------:R-:W-:-:S05]  /*03a0*/  MOV R17, UR5 ;  /* 0x0000000500117c02 */ /* 0x000fca0008000f00 */
[----:B0-----:R3:W-:Y:S01]  /*03b0*/  @P1 REDG.E.MAX.S32.STRONG.GPU desc[UR6][R4.64], R17 ;  /* 0x000000110400198e */ /* 0x0017e2000d12e306 */
[----:B------:R-:W-:-:S13]  /*03c0*/  ISETP.NE.AND P1, PT, R2, RZ, PT ;  /* 0x000000ff0200720c */ /* 0x000fda0003f25270 */
[----:B---3--:R-:W-:Y:S05]  /*03d0*/  @P1 BRA `(.L_x_2) ;  /* 0xfffffffc00c01947 */ /* 0x008fea000383ffff */
.L_x_1:
[----:B------:R-:W-:Y:S05]  /*03e0*/  BSYNC.RECONVERGENT B0 ;  /* 0x0000000000007941 */ /* 0x000fea0003800200 */
.L_x_0:
[----:B------:R-:W-:Y:S05]  /*03f0*/  @!P0 EXIT ;  /* 0x000000000000894d */ /* 0x000fea0003800000 */
[----:B------:R-:W0:Y:S08]  /*0400*/  LDC.64 R6, c[0x0][0x398] ;  /* 0x0000e600ff067b82 */ /* 0x000e300000000a00 */
[----:B------:R-:W1:Y:S08]  /*0410*/  LDC.64 R8, c[0x0][0x380] ;  /* 0x0000e000ff087b82 */ /* 0x000e700000000a00 */
[----:B------:R-:W2:Y:S02]  /*0420*/  LDC.64 R4, c[0x0][0x388] ;  /* 0x0000e200ff047b82 */ /* 0x000ea40000000a00 */
.L_x_3:
[----:B-1----:R-:W-:-:S05]  /*0430*/  IMAD.WIDE R12, R3, 0x4, R8 ;  /* 0x00000004030c7825 */ /* 0x002fca00078e0208 */
[----:B------:R-:W3:Y:S01]  /*0440*/  LDG.E R2, desc[UR6][R12.64] ;  /* 0x000000060c027981 */ /* 0x000ee2000c1e1900 */
[----:B------:R-:W-:Y:S01]  /*0450*/  VOTEU.ANY UR4, UPT, PT ;  /* 0x0000000000047886 */ /* 0x000fe200038e0100 */
[----:B--2---:R-:W-:Y:S01]  /*0460*/  IMAD.WIDE R16, R3, 0x4, R4 ;  /* 0x0000000403107825 */ /* 0x004fe200078e0204 */
[----:B------:R-:W-:Y:S01]  /*0470*/  UFLO.U32 UR4, UR4 ;  /* 0x00000004000472bd */ /* 0x000fe200080e0000 */
[----:B------:R-:W1:Y:S05]  /*0480*/  S2R R10, SR_LANEID ;  /* 0x00000000000a7919 */ /* 0x000e6a0000000000 */
[----:B-1----:R-:W-:Y:S01]  /*0490*/  ISETP.EQ.U32.AND P0, PT, R10, UR4, PT ;  /* 0x000000040a007c0c */ /* 0x002fe2000bf02070 */
[----:B------:R-:W-:-:S04]  /*04a0*/  IMAD.WIDE R10, R0, 0x4, R12 ;  /* 0x00000004000a7825 */ /* 0x000fc800078e020c */
[----:B---3--:R-:W-:-:S05]  /*04b0*/  IMAD R19, R2, R2, RZ ;  /* 0x0000000202137224 */ /* 0x008fca00078e02ff */
[----:B------:R-:W-:Y:S01]  /*04c0*/  CREDUX.MAX.S32 UR5, R19 ;  /* 0x00000000130572cc */ /* 0x000fe20000000200 */
[----:B------:R1:W-:-:S12]  /*04d0*/  STG.E desc[UR6][R16.64], R19 ;  /* 0x0000001310007986 */ /* 0x0003d8000c101906 */
[----:B------:R-:W-:-:S05]  /*04e0*/  IMAD.U32 R23, RZ, RZ, UR5 ;  /* 0x00000005ff177e24 */ /* 0x000fca000f8e00ff */
[----:B0-----:R0:W-:Y:S04]  /*04f0*/  @P0 REDG.E.MAX.S32.STRONG.GPU desc[UR6][R6.64], R23 ;  /* 0x000000170600098e */ /* 0x0011e8000d12e306 */
[----:B------:R-:W2:Y:S01]  /*0500*/  LDG.E R2, desc[UR6][R10.64] ;  /* 0x000000060a027981 */ /* 0x000ea2000c1e1900 */
[----:B------:R-:W-:-:S04]  /*0510*/  IMAD.WIDE R12, R0, 0x4, R16 ;  /* 0x00000004000c7825 */ /* 0x000fc800078e0210 */
[----:B------:R-:W-:-:S04]  /*0520*/  IMAD.WIDE R14, R0, 0x4, R10 ;  /* 0x00000004000e7825 */ /* 0x000fc800078e020a */
[----:B--2---:R-:W-:-:S05]  /*0530*/  IMAD R21, R2, R2, RZ ;  /* 0x0000000202157224 */ /* 0x004fca00078e02ff */
[----:B------:R-:W-:Y:S01]  /*0540*/  CREDUX.MAX.S32 UR4, R21 ;  /* 0x00000000150472cc */ /* 0x000fe20000000200 */
[----:B------:R2:W-:-:S12]  /*0550*/  STG.E desc[UR6][R12.64], R21 ;  /* 0x000000150c007986 */ /* 0x0005d8000c101906 */
[----:B------:R-:W-:-:S05]  /*0560*/  MOV R25, UR4 ;  /* 0x0000000400197c02 */ /* 0x000fca0008000f00 */
[----:B------:R3:W-:Y:S04]  /*0570*/  @P0 REDG.E.MAX.S32.STRONG.GPU desc[UR6][R6.64], R25 ;  /* 0x000000190600098e */ /* 0x0007e8000d12e306 */
[----:B------:R-:W4:Y:S01]  /*0580*/  LDG.E R2, desc[UR6][R14.64] ;  /* 0x000000060e027981 */ /* 0x000f22000c1e1900 */
[----:B------:R-:W-:-:S04]  /*0590*/  IMAD.WIDE R10, R0, 0x4, R12 ;  /* 0x00000004000a7825 */ /* 0x000fc800078e020c */
[----:B-1----:R-:W-:-:S04]  /*05a0*/  IMAD.WIDE R16, R0, 0x4, R14 ;  /* 0x0000000400107825 */ /* 0x002fc800078e020e */
[----:B----4-:R-:W-:-:S05]  /*05b0*/  IMAD R19, R2, R2, RZ ;  /* 0x0000000202137224 */ /* 0x010fca00078e02ff */
[----:B------:R-:W-:Y:S01]  /*05c0*/  CREDUX.MAX.S32 UR4, R19 ;  /* 0x00000000130472cc */ /* 0x000fe20000000200 */
[----:B------:R3:W-:-:S12]  /*05d0*/  STG.E desc[UR6][R10.64], R19 ;  /* 0x000000130a007986 */ /* 0x0007d8000c101906 */
[----:B0-----:R-:W-:-:S05]  /*05e0*/  IMAD.U32 R23, RZ, RZ, UR4 ;  /* 0x00000004ff177e24 */ /* 0x001fca000f8e00ff */
[----:B------:R3:W-:Y:S04]  /*05f0*/  @P0 REDG.E.MAX.S32.STRONG.GPU desc[UR6][R6.64], R23 ;  /* 0x000000170600098e */ /* 0x0007e8000d12e306 */
[----:B------:R-:W4:Y:S01]  /*0600*/  LDG.E R16, desc[UR6][R16.64] ;  /* 0x0000000610107981 */ /* 0x000f22000c1e1900 */
[----:B--2---:R-:W-:-:S04]  /*0610*/  IMAD.WIDE R12, R0, 0x4, R10 ;  /* 0x00000004000c7825 */ /* 0x004fc800078e020a */
[----:B------:R-:W-:Y:S02]  /*0620*/  IMAD R3, R0, 0x4, R3 ;  /* 0x0000000400037824 */ /* 0x000fe400078e0203 */
[----:B----4-:R-:W-:-:S05]  /*0630*/  IMAD R21, R16, R16, RZ ;  /* 0x0000001010157224 */ /* 0x010fca00078e02ff */
[----:B------:R-:W-:Y:S01]  /*0640*/  CREDUX.MAX.S32 UR4, R21 ;  /* 0x00000000150472cc */ /* 0x000fe20000000200 */
[----:B------:R3:W-:-:S12]  /*0650*/  STG.E desc[UR6][R12.64], R21 ;  /* 0x000000150c007986 */ /* 0x0007d8000c101906 */
[----:B------:R-:W-:-:S05]  /*0660*/  MOV R15, UR4 ;  /* 0x00000004000f7c02 */ /* 0x000fca0008000f00 */
[----:B------:R3:W-:Y:S01]  /*0670*/  @P0 REDG.E.MAX.S32.STRONG.GPU desc[UR6][R6.64], R15 ;  /* 0x0000000f0600098e */ /* 0x0007e2000d12e306 */
[----:B------:R-:W-:-:S13]  /*0680*/  ISETP.GE.AND P0, PT, R3, UR8, PT ;  /* 0x0000000803007c0c */ /* 0x000fda000bf06270 */
[----:B---3--:R-:W-:Y:S05]  /*0690*/  @!P0 BRA `(.L_x_3) ;  /* 0xfffffffc00648947 */ /* 0x008fea000383ffff */
[----:B------:R-:W-:Y:S05]  /*06a0*/  EXIT ;  /* 0x000000000000794d */ /* 0x000fea0003800000 */
.L_x_4:
[----:B------:R-:W-:-:S00]  /*06b0*/  BRA `(.L_x_4) ;  /* 0xfffffffc00fc7947 */ /* 0x000fc0000383ffff */
[----:B------:R-:W-:-:S00]  /*06c0*/  NOP ;  /* 0x0000000000007918 */ /* 0x000fc00000000000 */
        /* <DEDUP_REMOVED lines=11> */
.L_x_5:


//--------------------- .nv.shared.reserved.0     --------------------------
	.section	.nv.shared.reserved.0,"aw",@nobits
	.weak		__nv_reservedSMEM_offset_0_alias
	.size		__nv_reservedSMEM_offset_0_alias, 0, 64
	.other		__nv_reservedSMEM_offset_0_alias,@"STO_CUDA_RESERVED_SHARED STV_DEFAULT"
__nv_reservedSMEM_offset_0_alias:
	.zero		0
	.zero		64


//--------------------- .nv.constant0._Z15calculateSquarePiS_iS_ --------------------------
	.section	.nv.constant0._Z15calculateSquarePiS_iS_,"a",@progbits
	.sectionflags	@""
	.align	4
.nv.constant0._Z15calculateSquarePiS_iS_:
	.zero		928


//--------------------- SYMBOLS --------------------------

	.type		.nv.reservedSmem.offset0,@object
	.size		.nv.reservedSmem.offset0,0x4
